//
// Generated by NVIDIA NVVM Compiler
//
// Compiler Build ID: CL-36424714
// Cuda compilation tools, release 13.0, V13.0.88
// Based on NVVM 20.0.0
//

.version 9.0
.target sm_100
.address_size 64

	// .globl	_Z7GPU_addlPfS_

.visible .entry _Z7GPU_addlPfS_(
	.param .u64 _Z7GPU_addlPfS__param_0,
	.param .u64 .ptr .align 1 _Z7GPU_addlPfS__param_1,
	.param .u64 .ptr .align 1 _Z7GPU_addlPfS__param_2
)
{
	.reg .pred 	%p<8>;
	.reg .b32 	%r<10>;
	.reg .b32 	%f<16>;
	.reg .b64 	%rd<51>;

	ld.param.u64 	%rd23, [_Z7GPU_addlPfS__param_0];
	ld.param.u64 	%rd24, [_Z7GPU_addlPfS__param_1];
	ld.param.u64 	%rd25, [_Z7GPU_addlPfS__param_2];
	cvta.to.global.u64 	%rd1, %rd25;
	cvta.to.global.u64 	%rd2, %rd24;
	mov.u32 	%r2, %ctaid.x;
	mov.u32 	%r1, %ntid.x;
	mov.u32 	%r3, %tid.x;
	mad.lo.s32 	%r4, %r2, %r1, %r3;
	cvt.s64.s32 	%rd49, %r4;
	setp.le.s64 	%p1, %rd23, %rd49;
	@%p1 bra 	$L__BB0_10;
	mov.u32 	%r5, %nctaid.x;
	mul.lo.s32 	%r6, %r1, %r5;
	cvt.s64.s32 	%rd4, %r6;
	add.s64 	%rd26, %rd4, %rd49;
	max.s64 	%rd27, %rd23, %rd26;
	setp.lt.s64 	%p2, %rd26, %rd23;
	selp.u64 	%rd5, 1, 0, %p2;
	add.s64 	%rd28, %rd26, %rd5;
	sub.s64 	%rd6, %rd27, %rd28;
	or.b64  	%rd29, %rd6, %rd4;
	and.b64  	%rd30, %rd29, -4294967296;
	setp.ne.s64 	%p3, %rd30, 0;
	@%p3 bra 	$L__BB0_3;
	cvt.u32.u64 	%r7, %rd4;
	cvt.u32.u64 	%r8, %rd6;
	div.u32 	%r9, %r8, %r7;
	cvt.u64.u32 	%rd45, %r9;
	bra.uni 	$L__BB0_4;
$L__BB0_3:
	div.u64 	%rd45, %rd6, %rd4;
$L__BB0_4:
	add.s64 	%rd10, %rd45, %rd5;
	and.b64  	%rd31, %rd10, 3;
	setp.eq.s64 	%p4, %rd31, 3;
	@%p4 bra 	$L__BB0_7;
	shl.b64 	%rd47, %rd49, 2;
	shl.b64 	%rd12, %rd4, 2;
	add.s64 	%rd32, %rd10, 1;
	and.b64  	%rd46, %rd32, 3;
$L__BB0_6:
	.pragma "nounroll";
	add.s64 	%rd33, %rd2, %rd47;
	ld.global.f32 	%f1, [%rd33];
	add.s64 	%rd34, %rd1, %rd47;
	ld.global.f32 	%f2, [%rd34];
	add.f32 	%f3, %f1, %f2;
	st.global.f32 	[%rd34], %f3;
	add.s64 	%rd49, %rd49, %rd4;
	add.s64 	%rd47, %rd47, %rd12;
	add.s64 	%rd46, %rd46, -1;
	setp.ne.s64 	%p5, %rd46, 0;
	@%p5 bra 	$L__BB0_6;
$L__BB0_7:
	setp.lt.u64 	%p6, %rd10, 3;
	@%p6 bra 	$L__BB0_10;
	shl.b64 	%rd38, %rd4, 2;
$L__BB0_9:
	shl.b64 	%rd35, %rd49, 2;
	add.s64 	%rd36, %rd2, %rd35;
	ld.global.f32 	%f4, [%rd36];
	add.s64 	%rd37, %rd1, %rd35;
	ld.global.f32 	%f5, [%rd37];
	add.f32 	%f6, %f4, %f5;
	st.global.f32 	[%rd37], %f6;
	add.s64 	%rd39, %rd36, %rd38;
	ld.global.f32 	%f7, [%rd39];
	add.s64 	%rd40, %rd37, %rd38;
	ld.global.f32 	%f8, [%rd40];
	add.f32 	%f9, %f7, %f8;
	st.global.f32 	[%rd40], %f9;
	add.s64 	%rd41, %rd39, %rd38;
	ld.global.f32 	%f10, [%rd41];
	add.s64 	%rd42, %rd40, %rd38;
	ld.global.f32 	%f11, [%rd42];
	add.f32 	%f12, %f10, %f11;
	st.global.f32 	[%rd42], %f12;
	add.s64 	%rd43, %rd41, %rd38;
	ld.global.f32 	%f13, [%rd43];
	add.s64 	%rd44, %rd42, %rd38;
	ld.global.f32 	%f14, [%rd44];
	add.f32 	%f15, %f13, %f14;
	st.global.f32 	[%rd44], %f15;
	add.s64 	%rd49, %rd38, %rd49;
	setp.lt.s64 	%p7, %rd49, %rd23;
	@%p7 bra 	$L__BB0_9;
$L__BB0_10:
	ret;

}


// ===== COMPILED SASS (sm_100) =====

	.target	sm_100

	.elftype	@"ET_EXEC"


//--------------------- .note.nv.tkinfo           --------------------------
	.section	.note.nv.tkinfo,"",@"SHT_NOTE"
	.sectionflags	@"SHF_NOTE_NV_TKINFO"
	.tkinfo
        /*0018*/ 	.word	0x00000002
        /*0030*/ 	.string	""
        /*0030*/ 	.string	"ptxas"
        /*0030*/ 	.string	"Cuda compilation tools, release 13.0, V13.0.88"
        /*0030*/ 	.string	"Build cuda_13.0.r13.0/compiler.36424714_0"
        /*0030*/ 	.string	"-arch sm_100 -m 64 "



//--------------------- .note.nv.cuinfo           --------------------------
	.section	.note.nv.cuinfo,"",@"SHT_NOTE"
	.sectionflags	@"SHF_NOTE_NV_CUINFO"
        /*0018*/ 	.short	0x0002
        /*001a*/ 	.short	0x0064
        /*001c*/ 	.short	0x0082
	.zero		2


//--------------------- .nv.info                  --------------------------
	.section	.nv.info,"",@"SHT_CUDA_INFO"
	.align	4


	//----- nvinfo : EIATTR_REGCOUNT
	.align		4
        /*0000*/ 	.byte	0x04, 0x2f
        /*0002*/ 	.short	(.L_1 - .L_0)
	.align		4
.L_0:
        /*0004*/ 	.word	index@(_Z7GPU_addlPfS_)
        /*0008*/ 	.word	0x00000018


	//----- nvinfo : EIATTR_FRAME_SIZE
	.align		4
.L_1:
        /*000c*/ 	.byte	0x04, 0x11
        /*000e*/ 	.short	(.L_3 - .L_2)
	.align		4
.L_2:
        /*0010*/ 	.word	index@($__internal_0_$__cuda_sm20_div_u64)
        /*0014*/ 	.word	0x00000000


	//----- nvinfo : EIATTR_FRAME_SIZE
	.align		4
.L_3:
        /*0018*/ 	.byte	0x04, 0x11
        /*001a*/ 	.short	(.L_5 - .L_4)
	.align		4
.L_4:
        /*001c*/ 	.word	index@(_Z7GPU_addlPfS_)
        /*0020*/ 	.word	0x00000000


	//----- nvinfo : EIATTR_MIN_STACK_SIZE
	.align		4
.L_5:
        /*0024*/ 	.byte	0x04, 0x12
        /*0026*/ 	.short	(.L_7 - .L_6)
	.align		4
.L_6:
        /*0028*/ 	.word	index@(_Z7GPU_addlPfS_)
        /*002c*/ 	.word	0x00000000
.L_7:


//--------------------- .nv.compat                --------------------------
	.section	.nv.compat,"",@"SHT_CUDA_COMPAT_INFO"
	.align	4
        /*0000*/ 	.byte	0x02, 0x09, 0x00, 0x00, 0x02, 0x02, 0x01, 0x00, 0x02, 0x05, 0x05, 0x00, 0x03, 0x07, 0x01, 0x01
        /*0010*/ 	.byte	0x02, 0x03, 0x00, 0x00, 0x02, 0x06, 0x01, 0x00, 0x04, 0x0b, 0x08, 0x00, 0x09, 0x00, 0x00, 0x00
        /*0020*/ 	.byte	0x00, 0x00, 0x00, 0x00


//--------------------- .nv.info._Z7GPU_addlPfS_  --------------------------
	.section	.nv.info._Z7GPU_addlPfS_,"",@"SHT_CUDA_INFO"
	.sectionflags	@""
	.align	4


	//----- nvinfo : EIATTR_CUDA_API_VERSION
	.align		4
        /*0000*/ 	.byte	0x04, 0x37
        /*0002*/ 	.short	(.L_9 - .L_8)
.L_8:
        /*0004*/ 	.word	0x00000082


	//----- nvinfo : EIATTR_KPARAM_INFO
	.align		4
.L_9:
        /*0008*/ 	.byte	0x04, 0x17
        /*000a*/ 	.short	(.L_11 - .L_10)
.L_10:
        /*000c*/ 	.word	0x00000000
        /*0010*/ 	.short	0x0002
        /*0012*/ 	.short	0x0010
        /*0014*/ 	.byte	0x00, 0xf5, 0x21, 0x00


	//----- nvinfo : EIATTR_KPARAM_INFO
	.align		4
.L_11:
        /*0018*/ 	.byte	0x04, 0x17
        /*001a*/ 	.short	(.L_13 - .L_12)
.L_12:
        /*001c*/ 	.word	0x00000000
        /*0020*/ 	.short	0x0001
        /*0022*/ 	.short	0x0008
        /*0024*/ 	.byte	0x00, 0xf5, 0x21, 0x00


	//----- nvinfo : EIATTR_KPARAM_INFO
	.align		4
.L_13:
        /*0028*/ 	.byte	0x04, 0x17
        /*002a*/ 	.short	(.L_15 - .L_14)
.L_14:
        /*002c*/ 	.word	0x00000000
        /*0030*/ 	.short	0x0000
        /*0032*/ 	.short	0x0000
        /*0034*/ 	.byte	0x00, 0xf0, 0x21, 0x00


	//----- nvinfo : EIATTR_SPARSE_MMA_MASK
	.align		4
.L_15:
        /*0038*/ 	.byte	0x03, 0x50
        /*003a*/ 	.short	0x0000


	//----- nvinfo : EIATTR_MAXREG_COUNT
	.align		4
        /*003c*/ 	.byte	0x03, 0x1b
        /*003e*/ 	.short	0x00ff


	//----- nvinfo : EIATTR_MERCURY_ISA_VERSION
	.align		4
        /*0040*/ 	.byte	0x03, 0x5f
        /*0042*/ 	.short	0x0101


	//----- nvinfo : EIATTR_VRC_CTA_INIT_COUNT
	.align		4
        /*0044*/ 	.byte	0x02, 0x4a
	.zero		1
	.zero		1


	//----- nvinfo : EIATTR_EXIT_INSTR_OFFSETS
	.align		4
        /*0048*/ 	.byte	0x04, 0x1c
        /*004a*/ 	.short	(.L_17 - .L_16)


	//   ....[0]....
.L_16:
        /*004c*/ 	.word	0x00000090


	//   ....[1]....
        /*0050*/ 	.word	0x00000590


	//   ....[2]....
        /*0054*/ 	.word	0x00000850


	//----- nvinfo : EIATTR_CRS_STACK_SIZE
	.align		4
.L_17:
        /*0058*/ 	.byte	0x04, 0x1e
        /*005a*/ 	.short	(.L_19 - .L_18)
.L_18:
        /*005c*/ 	.word	0x00000000


	//----- nvinfo : EIATTR_CBANK_PARAM_SIZE
	.align		4
.L_19:
        /*0060*/ 	.byte	0x03, 0x19
        /*0062*/ 	.short	0x0018


	//----- nvinfo : EIATTR_PARAM_CBANK
	.align		4
        /*0064*/ 	.byte	0x04, 0x0a
        /*0066*/ 	.short	(.L_21 - .L_20)
	.align		4
.L_20:
        /*0068*/ 	.word	index@(.nv.constant0._Z7GPU_addlPfS_)
        /*006c*/ 	.short	0x0380
        /*006e*/ 	.short	0x0018


	//----- nvinfo : EIATTR_SW_WAR
	.align		4
.L_21:
        /*0070*/ 	.byte	0x04, 0x36
        /*0072*/ 	.short	(.L_23 - .L_22)
.L_22:
        /*0074*/ 	.word	0x00000008
.L_23:


//--------------------- .nv.callgraph             --------------------------
	.section	.nv.callgraph,"",@"SHT_CUDA_CALLGRAPH"
	.align	4
	.sectionentsize	8
	.align		4
        /*0000*/ 	.word	0x00000000
	.align		4
        /*0004*/ 	.word	0xffffffff
	.align		4
        /*0008*/ 	.word	0x00000000
	.align		4
        /*000c*/ 	.word	0xfffffffe
	.align		4
        /*0010*/ 	.word	0x00000000
	.align		4
        /*0014*/ 	.word	0xfffffffd
	.align		4
        /*0018*/ 	.word	0x00000000
	.align		4
        /*001c*/ 	.word	0xfffffffc


//--------------------- .text._Z7GPU_addlPfS_     --------------------------
	.section	.text._Z7GPU_addlPfS_,"ax",@progbits
	.align	128
        .global         _Z7GPU_addlPfS_
        .type           _Z7GPU_addlPfS_,@function
        .size           _Z7GPU_addlPfS_,(.L_x_8 - _Z7GPU_addlPfS_)
        .other          _Z7GPU_addlPfS_,@"STO_CUDA_ENTRY STV_DEFAULT"
_Z7GPU_addlPfS_:
.text._Z7GPU_addlPfS_:
[----:B------:R-:W-:Y:S01]  /*0000*/  LDC R1, c[0x0][0x37c] ;  /* 0x0000df00ff017b82 */ /* 0x000fe20000000800 */
[----:B------:R-:W0:Y:S07]  /*0010*/  S2R R0, SR_TID.X ;  /* 0x0000000000007919 */ /* 0x000e2e0000002100 */
[----:B------:R-:W0:Y:S01]  /*0020*/  S2UR UR4, SR_CTAID.X ;  /* 0x00000000000479c3 */ /* 0x000e220000002500 */
[----:B------:R-:W1:Y:S07]  /*0030*/  LDCU.64 UR6, c[0x0][0x380] ;  /* 0x00007000ff0677ac */ /* 0x000e6e0008000a00 */
[----:B------:R-:W0:Y:S02]  /*0040*/  LDC R5, c[0x0][0x360] ;  /* 0x0000d800ff057b82 */ /* 0x000e240000000800 */
[----:B0-----:R-:W-:-:S05]  /*0050*/  IMAD R0, R5, UR4, R0 ;  /* 0x0000000405007c24 */ /* 0x001fca000f8e0200 */
[----:B-1----:R-:W-:Y:S02]  /*0060*/  ISETP.GE.U32.AND P0, PT, R0, UR6, PT ;  /* 0x0000000600007c0c */ /* 0x002fe4000bf06070 */
[----:B------:R-:W-:-:S04]  /*0070*/  SHF.R.S32.HI R3, RZ, 0x1f, R0 ;  /* 0x0000001fff037819 */ /* 0x000fc80000011400 */
[----:B------:R-:W-:-:S13]  /*0080*/  ISETP.GE.AND.EX P0, PT, R3, UR7, PT, P0 ;  /* 0x0000000703007c0c */ /* 0x000fda000bf06300 */
[----:B------:R-:W-:Y:S05]  /*0090*/  @P0 EXIT ;  /* 0x000000000000094d */ /* 0x000fea0003800000 */
[----:B------:R-:W0:Y:S01]  /*00a0*/  LDCU UR4, c[0x0][0x370] ;  /* 0x00006e00ff0477ac */ /* 0x000e220008000800 */
[----:B------:R-:W-:Y:S01]  /*00b0*/  BSSY.RECONVERGENT B0, `(.L_x_0) ;  /* 0x0000029000007945 */ /* 0x000fe20003800200 */
[----:B0-----:R-:W-:-:S05]  /*00c0*/  IMAD R5, R5, UR4, RZ ;  /* 0x0000000405057c24 */ /* 0x001fca000f8e02ff */
[----:B------:R-:W-:Y:S02]  /*00d0*/  IADD3 R8, P0, PT, R5, R0, RZ ;  /* 0x0000000005087210 */ /* 0x000fe40007f1e0ff */
[----:B------:R-:W-:Y:S02]  /*00e0*/  SHF.R.S32.HI R2, RZ, 0x1f, R5 ;  /* 0x0000001fff027819 */ /* 0x000fe40000011405 */
[----:B------:R-:W-:-:S03]  /*00f0*/  ISETP.GT.U32.AND P1, PT, R8, UR6, PT ;  /* 0x0000000608007c0c */ /* 0x000fc6000bf24070 */
[----:B------:R-:W-:Y:S01]  /*0100*/  IMAD.X R9, R2, 0x1, R3, P0 ;  /* 0x0000000102097824 */ /* 0x000fe200000e0603 */
[----:B------:R-:W-:-:S04]  /*0110*/  ISETP.GE.U32.AND P0, PT, R8, UR6, PT ;  /* 0x0000000608007c0c */ /* 0x000fc8000bf06070 */
[C---:B------:R-:W-:Y:S02]  /*0120*/  ISETP.GT.AND.EX P1, PT, R9.reuse, UR7, PT, P1 ;  /* 0x0000000709007c0c */ /* 0x040fe4000bf24310 */
[C---:B------:R-:W-:Y:S02]  /*0130*/  ISETP.GE.AND.EX P0, PT, R9.reuse, UR7, PT, P0 ;  /* 0x0000000709007c0c */ /* 0x040fe4000bf06300 */
[----:B------:R-:W-:Y:S02]  /*0140*/  SEL R7, R8, UR6, P1 ;  /* 0x0000000608077c07 */ /* 0x000fe40008800000 */
[----:B------:R-:W-:Y:S02]  /*0150*/  SEL R4, RZ, 0x1, P0 ;  /* 0x00000001ff047807 */ /* 0x000fe40000000000 */
[----:B------:R-:W-:Y:S02]  /*0160*/  SEL R6, R9, UR7, P1 ;  /* 0x0000000709067c07 */ /* 0x000fe40008800000 */
[----:B------:R-:W-:-:S04]  /*0170*/  IADD3 R8, P0, P1, R7, -R8, -R4 ;  /* 0x8000000807087210 */ /* 0x000fc8000791e804 */
[----:B------:R-:W-:-:S04]  /*0180*/  IADD3.X R7, PT, PT, R6, -0x1, ~R9, P0, P1 ;  /* 0xffffffff06077810 */ /* 0x000fc800007e2c09 */
[----:B------:R-:W-:-:S04]  /*0190*/  LOP3.LUT R6, R7, R2, RZ, 0xfc, !PT ;  /* 0x0000000207067212 */ /* 0x000fc800078efcff */
[----:B------:R-:W-:-:S13]  /*01a0*/  ISETP.NE.U32.AND P0, PT, R6, RZ, PT ;  /* 0x000000ff0600720c */ /* 0x000fda0003f05070 */
[----:B------:R-:W-:Y:S05]  /*01b0*/  @P0 BRA `(.L_x_1) ;  /* 0x0000000000500947 */ /* 0x000fea0003800000 */
[----:B------:R-:W0:Y:S01]  /*01c0*/  I2F.U32.RP R9, R5 ;  /* 0x0000000500097306 */ /* 0x000e220000209000 */
[----:B------:R-:W-:Y:S01]  /*01d0*/  IMAD.MOV R11, RZ, RZ, -R5 ;  /* 0x000000ffff0b7224 */ /* 0x000fe200078e0a05 */
[----:B------:R-:W-:-:S06]  /*01e0*/  ISETP.NE.U32.AND P2, PT, R5, RZ, PT ;  /* 0x000000ff0500720c */ /* 0x000fcc0003f45070 */
[----:B0-----:R-:W0:Y:S02]  /*01f0*/  MUFU.RCP R9, R9 ;  /* 0x0000000900097308 */ /* 0x001e240000001000 */
[----:B0-----:R-:W-:-:S06]  /*0200*/  VIADD R6, R9, 0xffffffe ;  /* 0x0ffffffe09067836 */ /* 0x001fcc0000000000 */
[----:B------:R0:W1:Y:S02]  /*0210*/  F2I.FTZ.U32.TRUNC.NTZ R7, R6 ;  /* 0x0000000600077305 */ /* 0x000064000021f000 */
[----:B0-----:R-:W-:Y:S02]  /*0220*/  IMAD.MOV.U32 R6, RZ, RZ, RZ ;  /* 0x000000ffff067224 */ /* 0x001fe400078e00ff */
[----:B-1----:R-:W-:-:S04]  /*0230*/  IMAD R11, R11, R7, RZ ;  /* 0x000000070b0b7224 */ /* 0x002fc800078e02ff */
[----:B------:R-:W-:-:S06]  /*0240*/  IMAD.HI.U32 R7, R7, R11, R6 ;  /* 0x0000000b07077227 */ /* 0x000fcc00078e0006 */
[----:B------:R-:W-:-:S04]  /*0250*/  IMAD.HI.U32 R6, R7, R8, RZ ;  /* 0x0000000807067227 */ /* 0x000fc800078e00ff */
[----:B------:R-:W-:-:S04]  /*0260*/  IMAD.MOV R7, RZ, RZ, -R6 ;  /* 0x000000ffff077224 */ /* 0x000fc800078e0a06 */
[----:B------:R-:W-:Y:S02]  /*0270*/  IMAD R8, R5, R7, R8 ;  /* 0x0000000705087224 */ /* 0x000fe400078e0208 */
[----:B------:R-:W-:-:S03]  /*0280*/  IMAD.MOV.U32 R7, RZ, RZ, RZ ;  /* 0x000000ffff077224 */ /* 0x000fc600078e00ff */
[----:B------:R-:W-:-:S13]  /*0290*/  ISETP.GE.U32.AND P0, PT, R8, R5, PT ;  /* 0x000000050800720c */ /* 0x000fda0003f06070 */
[----:B------:R-:W-:Y:S02]  /*02a0*/  @P0 IMAD.IADD R8, R8, 0x1, -R5 ;  /* 0x0000000108080824 */ /* 0x000fe400078e0a05 */
[----:B------:R-:W-:-:S03]  /*02b0*/  @P0 VIADD R6, R6, 0x1 ;  /* 0x0000000106060836 */ /* 0x000fc60000000000 */
[----:B------:R-:W-:-:S13]  /*02c0*/  ISETP.GE.U32.AND P1, PT, R8, R5, PT ;  /* 0x000000050800720c */ /* 0x000fda0003f26070 */
[----:B------:R-:W-:Y:S01]  /*02d0*/  @P1 VIADD R6, R6, 0x1 ;  /* 0x0000000106061836 */ /* 0x000fe20000000000 */
[----:B------:R-:W-:Y:S01]  /*02e0*/  @!P2 LOP3.LUT R6, RZ, R5, RZ, 0x33, !PT ;  /* 0x00000005ff06a212 */ /* 0x000fe200078e33ff */
[----:B------:R-:W-:Y:S06]  /*02f0*/  BRA `(.L_x_2) ;  /* 0x0000000000107947 */ /* 0x000fec0003800000 */
.L_x_1:
[----:B------:R-:W-:-:S07]  /*0300*/  MOV R6, 0x320 ;  /* 0x0000032000067802 */ /* 0x000fce0000000f00 */
[----:B------:R-:W-:Y:S05]  /*0310*/  CALL.REL.NOINC `($__internal_0_$__cuda_sm20_div_u64) ;  /* 0x0000000400507944 */ /* 0x000fea0003c00000 */
[----:B------:R-:W-:Y:S02]  /*0320*/  IMAD.MOV.U32 R6, RZ, RZ, R8 ;  /* 0x000000ffff067224 */ /* 0x000fe400078e0008 */
[----:B------:R-:W-:-:S07]  /*0330*/  IMAD.MOV.U32 R7, RZ, RZ, R9 ;  /* 0x000000ffff077224 */ /* 0x000fce00078e0009 */
.L_x_2:
[----:B------:R-:W-:Y:S05]  /*0340*/  BSYNC.RECONVERGENT B0 ;  /* 0x0000000000007941 */ /* 0x000fea0003800200 */
.L_x_0:
[----:B------:R-:W-:Y:S01]  /*0350*/  IADD3 R4, P0, PT, R6, R4, RZ ;  /* 0x0000000406047210 */ /* 0x000fe20007f1e0ff */
[----:B------:R-:W0:Y:S01]  /*0360*/  LDCU.64 UR4, c[0x0][0x358] ;  /* 0x00006b00ff0477ac */ /* 0x000e220008000a00 */
[----:B------:R-:W-:Y:S02]  /*0370*/  BSSY.RECONVERGENT B0, `(.L_x_3) ;  /* 0x0000021000007945 */ /* 0x000fe40003800200 */
[C---:B------:R-:W-:Y:S01]  /*0380*/  LOP3.LUT R8, R4.reuse, 0x3, RZ, 0xc0, !PT ;  /* 0x0000000304087812 */ /* 0x040fe200078ec0ff */
[----:B------:R-:W-:Y:S01]  /*0390*/  IMAD.X R6, RZ, RZ, R7, P0 ;  /* 0x000000ffff067224 */ /* 0x000fe200000e0607 */
[----:B------:R-:W-:Y:S01]  /*03a0*/  ISETP.GE.U32.AND P0, PT, R4, 0x3, PT ;  /* 0x000000030400780c */ /* 0x000fe20003f06070 */
[----:B------:R-:W1:Y:S01]  /*03b0*/  LDCU.64 UR8, c[0x0][0x390] ;  /* 0x00007200ff0877ac */ /* 0x000e620008000a00 */
[----:B------:R-:W-:Y:S02]  /*03c0*/  ISETP.NE.U32.AND P1, PT, R8, 0x3, PT ;  /* 0x000000030800780c */ /* 0x000fe40003f25070 */
[----:B------:R-:W-:Y:S01]  /*03d0*/  ISETP.GE.U32.AND.EX P0, PT, R6, RZ, PT, P0 ;  /* 0x000000ff0600720c */ /* 0x000fe20003f06100 */
[----:B------:R-:W2:Y:S01]  /*03e0*/  LDCU.64 UR6, c[0x0][0x388] ;  /* 0x00007100ff0677ac */ /* 0x000ea20008000a00 */
[----:B------:R-:W-:-:S13]  /*03f0*/  ISETP.NE.AND.EX P1, PT, RZ, RZ, PT, P1 ;  /* 0x000000ffff00720c */ /* 0x000fda0003f25310 */
[----:B01----:R-:W-:Y:S05]  /*0400*/  @!P1 BRA `(.L_x_4) ;  /* 0x00000000005c9947 */ /* 0x003fea0003800000 */
[----:B------:R-:W-:Y:S01]  /*0410*/  VIADD R4, R4, 0x1 ;  /* 0x0000000104047836 */ /* 0x000fe20000000000 */
[C---:B------:R-:W-:Y:S01]  /*0420*/  SHF.L.U64.HI R13, R0.reuse, 0x2, R3 ;  /* 0x00000002000d7819 */ /* 0x040fe20000010203 */
[----:B------:R-:W-:Y:S01]  /*0430*/  IMAD.SHL.U32 R12, R0, 0x4, RZ ;  /* 0x00000004000c7824 */ /* 0x000fe200078e00ff */
[----:B------:R-:W-:Y:S01]  /*0440*/  SHF.L.U64.HI R14, R5, 0x2, R2 ;  /* 0x00000002050e7819 */ /* 0x000fe20000010202 */
[----:B------:R-:W-:Y:S01]  /*0450*/  IMAD.MOV.U32 R10, RZ, RZ, RZ ;  /* 0x000000ffff0a7224 */ /* 0x000fe200078e00ff */
[----:B------:R-:W-:-:S07]  /*0460*/  LOP3.LUT R4, R4, 0x3, RZ, 0xc0, !PT ;  /* 0x0000000304047812 */ /* 0x000fce00078ec0ff */
.L_x_5:
[C---:B--2---:R-:W-:Y:S02]  /*0470*/  IADD3 R8, P1, PT, R12.reuse, UR6, RZ ;  /* 0x000000060c087c10 */ /* 0x044fe4000ff3e0ff */
[----:B0-----:R-:W-:Y:S02]  /*0480*/  IADD3 R6, P2, PT, R12, UR8, RZ ;  /* 0x000000080c067c10 */ /* 0x001fe4000ff5e0ff */
[C---:B------:R-:W-:Y:S02]  /*0490*/  IADD3.X R9, PT, PT, R13.reuse, UR7, RZ, P1, !PT ;  /* 0x000000070d097c10 */ /* 0x040fe40008ffe4ff */
[----:B------:R-:W-:-:S03]  /*04a0*/  IADD3.X R7, PT, PT, R13, UR9, RZ, P2, !PT ;  /* 0x000000090d077c10 */ /* 0x000fc600097fe4ff */
[----:B------:R-:W2:Y:S04]  /*04b0*/  LDG.E R8, desc[UR4][R8.64] ;  /* 0x0000000408087981 */ /* 0x000ea8000c1e1900 */
[----:B------:R-:W2:Y:S01]  /*04c0*/  LDG.E R11, desc[UR4][R6.64] ;  /* 0x00000004060b7981 */ /* 0x000ea2000c1e1900 */
[----:B------:R-:W-:Y:S02]  /*04d0*/  IADD3 R4, P1, PT, R4, -0x1, RZ ;  /* 0xffffffff04047810 */ /* 0x000fe40007f3e0ff */
[C---:B------:R-:W-:Y:S02]  /*04e0*/  IADD3 R0, P2, PT, R5.reuse, R0, RZ ;  /* 0x0000000005007210 */ /* 0x040fe40007f5e0ff */
[----:B------:R-:W-:Y:S02]  /*04f0*/  IADD3.X R10, PT, PT, R10, -0x1, RZ, P1, !PT ;  /* 0xffffffff0a0a7810 */ /* 0x000fe40000ffe4ff */
[----:B------:R-:W-:Y:S01]  /*0500*/  ISETP.NE.U32.AND P1, PT, R4, RZ, PT ;  /* 0x000000ff0400720c */ /* 0x000fe20003f25070 */
[----:B------:R-:W-:Y:S01]  /*0510*/  IMAD.X R3, R2, 0x1, R3, P2 ;  /* 0x0000000102037824 */ /* 0x000fe200010e0603 */
[----:B------:R-:W-:-:S02]  /*0520*/  LEA R12, P3, R5, R12, 0x2 ;  /* 0x0000000c050c7211 */ /* 0x000fc400078610ff */
[----:B------:R-:W-:-:S03]  /*0530*/  ISETP.NE.AND.EX P1, PT, R10, RZ, PT, P1 ;  /* 0x000000ff0a00720c */ /* 0x000fc60003f25310 */
[----:B------:R-:W-:Y:S02]  /*0540*/  IMAD.X R13, R13, 0x1, R14, P3 ;  /* 0x000000010d0d7824 */ /* 0x000fe400018e060e */
[----:B--2---:R-:W-:-:S05]  /*0550*/  FADD R11, R8, R11 ;  /* 0x0000000b080b7221 */ /* 0x004fca0000000000 */
[----:B------:R0:W-:Y:S03]  /*0560*/  STG.E desc[UR4][R6.64], R11 ;  /* 0x0000000b06007986 */ /* 0x0001e6000c101904 */
[----:B------:R-:W-:Y:S05]  /*0570*/  @P1 BRA `(.L_x_5) ;  /* 0xfffffffc00bc1947 */ /* 0x000fea000383ffff */
.L_x_4:
[----:B--2---:R-:W-:Y:S05]  /*0580*/  BSYNC.RECONVERGENT B0 ;  /* 0x0000000000007941 */ /* 0x004fea0003800200 */
.L_x_3:
[----:B------:R-:W-:Y:S05]  /*0590*/  @!P0 EXIT ;  /* 0x000000000000894d */ /* 0x000fea0003800000 */
[C---:B------:R-:W-:Y:S01]  /*05a0*/  SHF.L.U64.HI R2, R5.reuse, 0x2, R2 ;  /* 0x0000000205027819 */ /* 0x040fe20000010202 */
[----:B------:R-:W-:Y:S01]  /*05b0*/  IMAD.SHL.U32 R9, R5, 0x4, RZ ;  /* 0x0000000405097824 */ /* 0x000fe200078e00ff */
[----:B------:R-:W1:Y:S01]  /*05c0*/  LDCU.64 UR6, c[0x0][0x390] ;  /* 0x00007200ff0677ac */ /* 0x000e620008000a00 */
[----:B------:R-:W2:Y:S05]  /*05d0*/  LDCU.128 UR8, c[0x0][0x380] ;  /* 0x00007000ff0877ac */ /* 0x000eaa0008000c00 */
.L_x_6:
[C---:B---3--:R-:W-:Y:S01]  /*05e0*/  IMAD.SHL.U32 R10, R0.reuse, 0x4, RZ ;  /* 0x00000004000a7824 */ /* 0x048fe200078e00ff */
[----:B------:R-:W-:-:S04]  /*05f0*/  SHF.L.U64.HI R4, R0, 0x2, R3 ;  /* 0x0000000200047819 */ /* 0x000fc80000010203 */
[C---:B0-2---:R-:W-:Y:S02]  /*0600*/  IADD3 R6, P0, PT, R10.reuse, UR10, RZ ;  /* 0x0000000a0a067c10 */ /* 0x045fe4000ff1e0ff */
[----:B-1----:R-:W-:Y:S02]  /*0610*/  IADD3 R10, P1, PT, R10, UR6, RZ ;  /* 0x000000060a0a7c10 */ /* 0x002fe4000ff3e0ff */
[C---:B------:R-:W-:Y:S02]  /*0620*/  IADD3.X R7, PT, PT, R4.reuse, UR11, RZ, P0, !PT ;  /* 0x0000000b04077c10 */ /* 0x040fe400087fe4ff */
[----:B------:R-:W-:-:S03]  /*0630*/  IADD3.X R11, PT, PT, R4, UR7, RZ, P1, !PT ;  /* 0x00000007040b7c10 */ /* 0x000fc60008ffe4ff */
[----:B------:R-:W2:Y:S04]  /*0640*/  LDG.E R8, desc[UR4][R6.64] ;  /* 0x0000000406087981 */ /* 0x000ea8000c1e1900 */
[----:B------:R-:W2:Y:S01]  /*0650*/  LDG.E R15, desc[UR4][R10.64] ;  /* 0x000000040a0f7981 */ /* 0x000ea2000c1e1900 */
[-C--:B------:R-:W-:Y:S02]  /*0660*/  IADD3 R12, P0, PT, R6, R9.reuse, RZ ;  /* 0x00000009060c7210 */ /* 0x080fe40007f1e0ff */
[----:B------:R-:W-:-:S03]  /*0670*/  IADD3 R4, P1, PT, R10, R9, RZ ;  /* 0x000000090a047210 */ /* 0x000fc60007f3e0ff */
[--C-:B------:R-:W-:Y:S02]  /*0680*/  IMAD.X R13, R7, 0x1, R2.reuse, P0 ;  /* 0x00000001070d7824 */ /* 0x100fe400000e0602 */
[----:B------:R-:W-:Y:S02]  /*0690*/  IMAD.X R5, R11, 0x1, R2, P1 ;  /* 0x000000010b057824 */ /* 0x000fe400008e0602 */
[----:B--2---:R-:W-:-:S05]  /*06a0*/  FADD R17, R8, R15 ;  /* 0x0000000f08117221 */ /* 0x004fca0000000000 */
[----:B------:R0:W-:Y:S04]  /*06b0*/  STG.E desc[UR4][R10.64], R17 ;  /* 0x000000110a007986 */ /* 0x0001e8000c101904 */
        /* <DEDUP_REMOVED lines=11> */
[----:B0-----:R-:W-:-:S03]  /*0770*/  IADD3 R10, P1, PT, R6, R9, RZ ;  /* 0x00000009060a7210 */ /* 0x001fc60007f3e0ff */
[--C-:B------:R-:W-:Y:S02]  /*0780*/  IMAD.X R17, R15, 0x1, R2.reuse, P0 ;  /* 0x000000010f117824 */ /* 0x100fe400000e0602 */
[----:B------:R-:W-:Y:S02]  /*0790*/  IMAD.X R11, R7, 0x1, R2, P1 ;  /* 0x00000001070b7824 */ /* 0x000fe400008e0602 */
[----:B--2---:R-:W-:-:S05]  /*07a0*/  FADD R21, R8, R21 ;  /* 0x0000001508157221 */ /* 0x004fca0000000000 */
[----:B------:R3:W-:Y:S04]  /*07b0*/  STG.E desc[UR4][R6.64], R21 ;  /* 0x0000001506007986 */ /* 0x0007e8000c101904 */
[----:B------:R-:W2:Y:S04]  /*07c0*/  LDG.E R16, desc[UR4][R16.64] ;  /* 0x0000000410107981 */ /* 0x000ea8000c1e1900 */
[----:B------:R-:W2:Y:S01]  /*07d0*/  LDG.E R13, desc[UR4][R10.64] ;  /* 0x000000040a0d7981 */ /* 0x000ea2000c1e1900 */
[----:B------:R-:W-:-:S05]  /*07e0*/  IADD3 R0, P0, PT, R0, R9, RZ ;  /* 0x0000000900007210 */ /* 0x000fca0007f1e0ff */
[----:B------:R-:W-:Y:S01]  /*07f0*/  IMAD.X R3, R3, 0x1, R2, P0 ;  /* 0x0000000103037824 */ /* 0x000fe200000e0602 */
[----:B------:R-:W-:-:S04]  /*0800*/  ISETP.GE.U32.AND P0, PT, R0, UR8, PT ;  /* 0x0000000800007c0c */ /* 0x000fc8000bf06070 */
[----:B------:R-:W-:Y:S01]  /*0810*/  ISETP.GE.AND.EX P0, PT, R3, UR9, PT, P0 ;  /* 0x0000000903007c0c */ /* 0x000fe2000bf06300 */
[----:B--2---:R-:W-:-:S05]  /*0820*/  FADD R13, R16, R13 ;  /* 0x0000000d100d7221 */ /* 0x004fca0000000000 */
[----:B------:R3:W-:Y:S07]  /*0830*/  STG.E desc[UR4][R10.64], R13 ;  /* 0x0000000d0a007986 */ /* 0x0007ee000c101904 */
[----:B------:R-:W-:Y:S05]  /*0840*/  @!P0 BRA `(.L_x_6) ;  /* 0xfffffffc00648947 */ /* 0x000fea000383ffff */
[----:B------:R-:W-:Y:S05]  /*0850*/  EXIT ;  /* 0x000000000000794d */ /* 0x000fea0003800000 */
        .weak           $__internal_0_$__cuda_sm20_div_u64
        .type           $__internal_0_$__cuda_sm20_div_u64,@function
        .size           $__internal_0_$__cuda_sm20_div_u64,(.L_x_8 - $__internal_0_$__cuda_sm20_div_u64)
$__internal_0_$__cuda_sm20_div_u64:
[----:B------:R-:W-:Y:S02]  /*0860*/  IMAD.MOV.U32 R14, RZ, RZ, R5 ;  /* 0x000000ffff0e7224 */ /* 0x000fe400078e0005 */
[----:B------:R-:W-:-:S04]  /*0870*/  IMAD.MOV.U32 R15, RZ, RZ, R2 ;  /* 0x000000ffff0f7224 */ /* 0x000fc800078e0002 */
[----:B------:R-:W0:Y:S08]  /*0880*/  I2F.U64.RP R9, R14 ;  /* 0x0000000e00097312 */ /* 0x000e300000309000 */
[----:B0-----:R-:W0:Y:S02]  /*0890*/  MUFU.RCP R9, R9 ;  /* 0x0000000900097308 */ /* 0x001e240000001000 */
[----:B0-----:R-:W-:-:S06]  /*08a0*/  VIADD R10, R9, 0x1ffffffe ;  /* 0x1ffffffe090a7836 */ /* 0x001fcc0000000000 */
[----:B------:R-:W0:Y:S02]  /*08b0*/  F2I.U64.TRUNC R10, R10 ;  /* 0x0000000a000a7311 */ /* 0x000e24000020d800 */
[----:B0-----:R-:W-:-:S04]  /*08c0*/  IMAD.WIDE.U32 R12, R10, R5, RZ ;  /* 0x000000050a0c7225 */ /* 0x001fc800078e00ff */
[----:B------:R-:W-:Y:S01]  /*08d0*/  IMAD R13, R10, R2, R13 ;  /* 0x000000020a0d7224 */ /* 0x000fe200078e020d */
[----:B------:R-:W-:-:S03]  /*08e0*/  IADD3 R17, P0, PT, RZ, -R12, RZ ;  /* 0x8000000cff117210 */ /* 0x000fc60007f1e0ff */
[----:B------:R-:W-:Y:S02]  /*08f0*/  IMAD R13, R11, R5, R13 ;  /* 0x000000050b0d7224 */ /* 0x000fe400078e020d */
[----:B------:R-:W-:-:S04]  /*0900*/  IMAD.HI.U32 R12, R10, R17, RZ ;  /* 0x000000110a0c7227 */ /* 0x000fc800078e00ff */
[----:B------:R-:W-:Y:S02]  /*0910*/  IMAD.X R19, RZ, RZ, ~R13, P0 ;  /* 0x000000ffff137224 */ /* 0x000fe400000e0e0d */
[----:B------:R-:W-:Y:S02]  /*0920*/  IMAD.MOV.U32 R13, RZ, RZ, R10 ;  /* 0x000000ffff0d7224 */ /* 0x000fe400078e000a */
[-C--:B------:R-:W-:Y:S02]  /*0930*/  IMAD R15, R11, R19.reuse, RZ ;  /* 0x000000130b0f7224 */ /* 0x080fe400078e02ff */
[----:B------:R-:W-:-:S04]  /*0940*/  IMAD.WIDE.U32 R12, P0, R10, R19, R12 ;  /* 0x000000130a0c7225 */ /* 0x000fc8000780000c */
[----:B------:R-:W-:-:S04]  /*0950*/  IMAD.HI.U32 R9, R11, R19, RZ ;  /* 0x000000130b097227 */ /* 0x000fc800078e00ff */
[----:B------:R-:W-:-:S04]  /*0960*/  IMAD.HI.U32 R12, P1, R11, R17, R12 ;  /* 0x000000110b0c7227 */ /* 0x000fc8000782000c */
[----:B------:R-:W-:Y:S01]  /*0970*/  IMAD.X R9, R9, 0x1, R11, P0 ;  /* 0x0000000109097824 */ /* 0x000fe200000e060b */
[----:B------:R-:W-:-:S04]  /*0980*/  IADD3 R13, P2, PT, R15, R12, RZ ;  /* 0x0000000c0f0d7210 */ /* 0x000fc80007f5e0ff */
[----:B------:R-:W-:Y:S01]  /*0990*/  IADD3.X R9, PT, PT, RZ, RZ, R9, P2, P1 ;  /* 0x000000ffff097210 */ /* 0x000fe200017e2409 */
[----:B------:R-:W-:-:S04]  /*09a0*/  IMAD.WIDE.U32 R10, R13, R5, RZ ;  /* 0x000000050d0a7225 */ /* 0x000fc800078e00ff */
[----:B------:R-:W-:Y:S01]  /*09b0*/  IMAD R12, R13, R2, R11 ;  /* 0x000000020d0c7224 */ /* 0x000fe200078e020b */
[----:B------:R-:W-:-:S03]  /*09c0*/  IADD3 R11, P0, PT, RZ, -R10, RZ ;  /* 0x8000000aff0b7210 */ /* 0x000fc60007f1e0ff */
[----:B------:R-:W-:Y:S02]  /*09d0*/  IMAD R10, R9, R5, R12 ;  /* 0x00000005090a7224 */ /* 0x000fe400078e020c */
[----:B------:R-:W-:-:S04]  /*09e0*/  IMAD.HI.U32 R12, R13, R11, RZ ;  /* 0x0000000b0d0c7227 */ /* 0x000fc800078e00ff */
[----:B------:R-:W-:-:S04]  /*09f0*/  IMAD.X R10, RZ, RZ, ~R10, P0 ;  /* 0x000000ffff0a7224 */ /* 0x000fc800000e0e0a */
[----:B------:R-:W-:-:S04]  /*0a00*/  IMAD.WIDE.U32 R12, P0, R13, R10, R12 ;  /* 0x0000000a0d0c7225 */ /* 0x000fc8000780000c */
[C---:B------:R-:W-:Y:S02]  /*0a10*/  IMAD R14, R9.reuse, R10, RZ ;  /* 0x0000000a090e7224 */ /* 0x040fe400078e02ff */
[----:B------:R-:W-:-:S04]  /*0a20*/  IMAD.HI.U32 R13, P1, R9, R11, R12 ;  /* 0x0000000b090d7227 */ /* 0x000fc8000782000c */
[----:B------:R-:W-:Y:S01]  /*0a30*/  IMAD.HI.U32 R10, R9, R10, RZ ;  /* 0x0000000a090a7227 */ /* 0x000fe200078e00ff */
[----:B------:R-:W-:-:S03]  /*0a40*/  IADD3 R13, P2, PT, R14, R13, RZ ;  /* 0x0000000d0e0d7210 */ /* 0x000fc60007f5e0ff */
[----:B------:R-:W-:Y:S02]  /*0a50*/  IMAD.X R9, R10, 0x1, R9, P0 ;  /* 0x000000010a097824 */ /* 0x000fe400000e0609 */
[----:B------:R-:W-:-:S03]  /*0a60*/  IMAD.HI.U32 R10, R13, R8, RZ ;  /* 0x000000080d0a7227 */ /* 0x000fc600078e00ff */
[----:B------:R-:W-:Y:S01]  /*0a70*/  IADD3.X R9, PT, PT, RZ, RZ, R9, P2, P1 ;  /* 0x000000ffff097210 */ /* 0x000fe200017e2409 */
[----:B------:R-:W-:Y:S02]  /*0a80*/  IMAD.MOV.U32 R11, RZ, RZ, RZ ;  /* 0x000000ffff0b7224 */ /* 0x000fe400078e00ff */
[----:B------:R-:W-:-:S04]  /*0a90*/  IMAD.WIDE.U32 R10, R13, R7, R10 ;  /* 0x000000070d0a7225 */ /* 0x000fc800078e000a */
[C---:B------:R-:W-:Y:S02]  /*0aa0*/  IMAD R13, R9.reuse, R7, RZ ;  /* 0x00000007090d7224 */ /* 0x040fe400078e02ff */
[----:B------:R-:W-:-:S04]  /*0ab0*/  IMAD.HI.U32 R10, P0, R9, R8, R10 ;  /* 0x00000008090a7227 */ /* 0x000fc8000780000a */
[----:B------:R-:W-:Y:S01]  /*0ac0*/  IMAD.HI.U32 R9, R9, R7, RZ ;  /* 0x0000000709097227 */ /* 0x000fe200078e00ff */
[----:B------:R-:W-:-:S03]  /*0ad0*/  IADD3 R13, P1, PT, R13, R10, RZ ;  /* 0x0000000a0d0d7210 */ /* 0x000fc60007f3e0ff */
[----:B------:R-:W-:Y:S02]  /*0ae0*/  IMAD.X R9, RZ, RZ, R9, P0 ;  /* 0x000000ffff097224 */ /* 0x000fe400000e0609 */
[----:B------:R-:W-:-:S04]  /*0af0*/  IMAD.WIDE.U32 R10, R13, R5, RZ ;  /* 0x000000050d0a7225 */ /* 0x000fc800078e00ff */
[----:B------:R-:W-:Y:S01]  /*0b00*/  IMAD.X R12, RZ, RZ, R9, P1 ;  /* 0x000000ffff0c7224 */ /* 0x000fe200008e0609 */
[----:B------:R-:W-:Y:S01]  /*0b10*/  IADD3 R14, P1, PT, -R10, R8, RZ ;  /* 0x000000080a0e7210 */ /* 0x000fe20007f3e1ff */
[----:B------:R-:W-:-:S03]  /*0b20*/  IMAD R9, R13, R2, R11 ;  /* 0x000000020d097224 */ /* 0x000fc600078e020b */
[-C--:B------:R-:W-:Y:S01]  /*0b30*/  ISETP.GE.U32.AND P0, PT, R14, R5.reuse, PT ;  /* 0x000000050e00720c */ /* 0x080fe20003f06070 */
[----:B------:R-:W-:-:S04]  /*0b40*/  IMAD R8, R12, R5, R9 ;  /* 0x000000050c087224 */ /* 0x000fc800078e0209 */
[----:B------:R-:W-:Y:S01]  /*0b50*/  IMAD.X R11, R7, 0x1, ~R8, P1 ;  /* 0x00000001070b7824 */ /* 0x000fe200008e0e08 */
[----:B------:R-:W-:Y:S02]  /*0b60*/  IADD3 R10, P1, PT, -R5, R14, RZ ;  /* 0x0000000e050a7210 */ /* 0x000fe40007f3e1ff */
[----:B------:R-:W-:Y:S02]  /*0b70*/  IADD3 R8, P2, PT, R13, 0x1, RZ ;  /* 0x000000010d087810 */ /* 0x000fe40007f5e0ff */
[C---:B------:R-:W-:Y:S01]  /*0b80*/  ISETP.GE.U32.AND.EX P0, PT, R11.reuse, R2, PT, P0 ;  /* 0x000000020b00720c */ /* 0x040fe20003f06100 */
[----:B------:R-:W-:Y:S01]  /*0b90*/  IMAD.X R9, R11, 0x1, ~R2, P1 ;  /* 0x000000010b097824 */ /* 0x000fe200008e0e02 */
[----:B------:R-:W-:Y:S01]  /*0ba0*/  ISETP.NE.U32.AND P1, PT, R5, RZ, PT ;  /* 0x000000ff0500720c */ /* 0x000fe20003f25070 */
[----:B------:R-:W-:Y:S01]  /*0bb0*/  IMAD.X R7, RZ, RZ, R12, P2 ;  /* 0x000000ffff077224 */ /* 0x000fe200010e060c */
[----:B------:R-:W-:Y:S02]  /*0bc0*/  SEL R10, R10, R14, P0 ;  /* 0x0000000e0a0a7207 */ /* 0x000fe40000000000 */
[----:B------:R-:W-:-:S02]  /*0bd0*/  SEL R13, R8, R13, P0 ;  /* 0x0000000d080d7207 */ /* 0x000fc40000000000 */
[----:B------:R-:W-:Y:S02]  /*0be0*/  SEL R9, R9, R11, P0 ;  /* 0x0000000b09097207 */ /* 0x000fe40000000000 */
[----:B------:R-:W-:Y:S01]  /*0bf0*/  SEL R12, R7, R12, P0 ;  /* 0x0000000c070c7207 */ /* 0x000fe20000000000 */
[----:B------:R-:W-:Y:S01]  /*0c00*/  IMAD.MOV.U32 R7, RZ, RZ, 0x0 ;  /* 0x00000000ff077424 */ /* 0x000fe200078e00ff */
[----:B------:R-:W-:Y:S02]  /*0c10*/  ISETP.GE.U32.AND P0, PT, R10, R5, PT ;  /* 0x000000050a00720c */ /* 0x000fe40003f06070 */
[----:B------:R-:W-:Y:S02]  /*0c20*/  IADD3 R8, P2, PT, R13, 0x1, RZ ;  /* 0x000000010d087810 */ /* 0x000fe40007f5e0ff */
[----:B------:R-:W-:Y:S02]  /*0c30*/  ISETP.GE.U32.AND.EX P0, PT, R9, R2, PT, P0 ;  /* 0x000000020900720c */ /* 0x000fe40003f06100 */
[----:B------:R-:W-:Y:S01]  /*0c40*/  ISETP.NE.AND.EX P1, PT, R2, RZ, PT, P1 ;  /* 0x000000ff0200720c */ /* 0x000fe20003f25310 */
[----:B------:R-:W-:Y:S01]  /*0c50*/  IMAD.X R9, RZ, RZ, R12, P2 ;  /* 0x000000ffff097224 */ /* 0x000fe200010e060c */
[----:B------:R-:W-:-:S04]  /*0c60*/  SEL R8, R8, R13, P0 ;  /* 0x0000000d08087207 */ /* 0x000fc80000000000 */
[----:B------:R-:W-:Y:S02]  /*0c70*/  SEL R9, R9, R12, P0 ;  /* 0x0000000c09097207 */ /* 0x000fe40000000000 */
[----:B------:R-:W-:Y:S02]  /*0c80*/  SEL R8, R8, 0xffffffff, P1 ;  /* 0xffffffff08087807 */ /* 0x000fe40000800000 */
[----:B------:R-:W-:Y:S01]  /*0c90*/  SEL R9, R9, 0xffffffff, P1 ;  /* 0xffffffff09097807 */ /* 0x000fe20000800000 */
[----:B------:R-:W-:Y:S06]  /*0ca0*/  RET.REL.NODEC R6 `(_Z7GPU_addlPfS_) ;  /* 0xfffffff006d47950 */ /* 0x000fec0003c3ffff */
.L_x_7:
[----:B------:R-:W-:-:S00]  /*0cb0*/  BRA `(.L_x_7) ;  /* 0xfffffffc00fc7947 */ /* 0x000fc0000383ffff */
[----:B------:R-:W-:-:S00]  /*0cc0*/  NOP ;  /* 0x0000000000007918 */ /* 0x000fc00000000000 */
        /* <DEDUP_REMOVED lines=11> */
.L_x_8:


//--------------------- .nv.shared.reserved.0     --------------------------
	.section	.nv.shared.reserved.0,"aw",@nobits
	.weak		__nv_reservedSMEM_offset_0_alias
	.size		__nv_reservedSMEM_offset_0_alias, 0, 64
	.other		__nv_reservedSMEM_offset_0_alias,@"STO_CUDA_RESERVED_SHARED STV_DEFAULT"
__nv_reservedSMEM_offset_0_alias:
	.zero		0
	.zero		64


//--------------------- .nv.constant0._Z7GPU_addlPfS_ --------------------------
	.section	.nv.constant0._Z7GPU_addlPfS_,"a",@progbits
	.sectionflags	@""
	.align	4
.nv.constant0._Z7GPU_addlPfS_:
	.zero		920


//--------------------- SYMBOLS --------------------------

	.type		.nv.reservedSmem.offset0,@object
	.size		.nv.reservedSmem.offset0,0x4
